//
// Generated by NVIDIA NVVM Compiler
//
// Compiler Build ID: CL-36424714
// Cuda compilation tools, release 13.0, V13.0.88
// Based on NVVM 20.0.0
//

.version 9.0
.target sm_100
.address_size 64

	// .globl	_Z15sineWave_kernelP6float4jjf
.global .align 4 .b8 __cudart_i2opi_f[24] = {65, 144, 67, 60, 153, 149, 98, 219, 192, 221, 52, 245, 209, 87, 39, 252, 41, 21, 68, 78, 110, 131, 249, 162};

.visible .entry _Z15sineWave_kernelP6float4jjf(
	.param .u64 .ptr .align 1 _Z15sineWave_kernelP6float4jjf_param_0,
	.param .u32 _Z15sineWave_kernelP6float4jjf_param_1,
	.param .u32 _Z15sineWave_kernelP6float4jjf_param_2,
	.param .f32 _Z15sineWave_kernelP6float4jjf_param_3
)
{
	.local .align 4 .b8 	__local_depot0[28];
	.reg .b64 	%SP;
	.reg .b64 	%SPL;
	.reg .pred 	%p<17>;
	.reg .b32 	%r<91>;
	.reg .b32 	%f<66>;
	.reg .b64 	%rd<43>;
	.reg .b64 	%fd<5>;

	mov.u64 	%SPL, __local_depot0;
	ld.param.u64 	%rd16, [_Z15sineWave_kernelP6float4jjf_param_0];
	ld.param.u32 	%r31, [_Z15sineWave_kernelP6float4jjf_param_1];
	ld.param.u32 	%r32, [_Z15sineWave_kernelP6float4jjf_param_2];
	ld.param.f32 	%f16, [_Z15sineWave_kernelP6float4jjf_param_3];
	add.u64 	%rd1, %SPL, 0;
	mov.u32 	%r33, %ctaid.x;
	mov.u32 	%r34, %ntid.x;
	mov.u32 	%r35, %tid.x;
	mad.lo.s32 	%r1, %r33, %r34, %r35;
	mov.u32 	%r36, %ctaid.y;
	mov.u32 	%r37, %ntid.y;
	mov.u32 	%r38, %tid.y;
	mad.lo.s32 	%r2, %r36, %r37, %r38;
	cvt.rn.f32.u32 	%f17, %r1;
	cvt.rn.f32.u32 	%f18, %r31;
	div.rn.f32 	%f19, %f17, %f18;
	cvt.rn.f32.u32 	%f20, %r2;
	cvt.rn.f32.u32 	%f21, %r32;
	div.rn.f32 	%f22, %f20, %f21;
	fma.rn.f32 	%f1, %f19, 0f40000000, 0fBF800000;
	fma.rn.f32 	%f2, %f22, 0f40000000, 0fBF800000;
	fma.rn.f32 	%f3, %f1, 0f40800000, %f16;
	mul.f32 	%f23, %f3, 0f3F22F983;
	cvt.rni.s32.f32 	%r86, %f23;
	cvt.rn.f32.s32 	%f24, %r86;
	fma.rn.f32 	%f25, %f24, 0fBFC90FDA, %f3;
	fma.rn.f32 	%f26, %f24, 0fB3A22168, %f25;
	fma.rn.f32 	%f64, %f24, 0fA7C234C5, %f26;
	abs.f32 	%f5, %f3;
	setp.ltu.f32 	%p1, %f5, 0f47CE4780;
	@%p1 bra 	$L__BB0_8;
	setp.neu.f32 	%p2, %f5, 0f7F800000;
	@%p2 bra 	$L__BB0_3;
	mov.f32 	%f29, 0f00000000;
	mul.rn.f32 	%f64, %f3, %f29;
	mov.b32 	%r86, 0;
	bra.uni 	$L__BB0_8;
$L__BB0_3:
	mov.b32 	%r4, %f3;
	shl.b32 	%r40, %r4, 8;
	or.b32  	%r5, %r40, -2147483648;
	mov.b64 	%rd39, 0;
	mov.b32 	%r83, 0;
	mov.u64 	%rd37, __cudart_i2opi_f;
	mov.u64 	%rd38, %rd1;
$L__BB0_4:
	.pragma "nounroll";
	ld.global.nc.u32 	%r41, [%rd37];
	mad.wide.u32 	%rd20, %r41, %r5, %rd39;
	shr.u64 	%rd39, %rd20, 32;
	st.local.u32 	[%rd38], %rd20;
	add.s32 	%r83, %r83, 1;
	add.s64 	%rd38, %rd38, 4;
	add.s64 	%rd37, %rd37, 4;
	setp.ne.s32 	%p3, %r83, 6;
	@%p3 bra 	$L__BB0_4;
	shr.u32 	%r42, %r4, 23;
	st.local.u32 	[%rd1+24], %rd39;
	and.b32  	%r8, %r42, 31;
	and.b32  	%r43, %r42, 224;
	add.s32 	%r44, %r43, -128;
	shr.u32 	%r45, %r44, 5;
	mul.wide.u32 	%rd21, %r45, 4;
	sub.s64 	%rd8, %rd1, %rd21;
	ld.local.u32 	%r84, [%rd8+24];
	ld.local.u32 	%r85, [%rd8+20];
	setp.eq.s32 	%p4, %r8, 0;
	@%p4 bra 	$L__BB0_7;
	shf.l.wrap.b32 	%r84, %r85, %r84, %r8;
	ld.local.u32 	%r46, [%rd8+16];
	shf.l.wrap.b32 	%r85, %r46, %r85, %r8;
$L__BB0_7:
	shr.u32 	%r47, %r84, 30;
	shf.l.wrap.b32 	%r48, %r85, %r84, 2;
	shl.b32 	%r49, %r85, 2;
	shr.u32 	%r50, %r48, 31;
	add.s32 	%r51, %r50, %r47;
	neg.s32 	%r52, %r51;
	setp.lt.s32 	%p5, %r4, 0;
	selp.b32 	%r86, %r52, %r51, %p5;
	xor.b32  	%r53, %r48, %r4;
	shr.s32 	%r54, %r48, 31;
	xor.b32  	%r55, %r54, %r48;
	xor.b32  	%r56, %r54, %r49;
	cvt.u64.u32 	%rd22, %r55;
	shl.b64 	%rd23, %rd22, 32;
	cvt.u64.u32 	%rd24, %r56;
	or.b64  	%rd25, %rd23, %rd24;
	cvt.rn.f64.s64 	%fd1, %rd25;
	mul.f64 	%fd2, %fd1, 0d3BF921FB54442D19;
	cvt.rn.f32.f64 	%f27, %fd2;
	neg.f32 	%f28, %f27;
	setp.lt.s32 	%p6, %r53, 0;
	selp.f32 	%f64, %f28, %f27, %p6;
$L__BB0_8:
	mul.rn.f32 	%f30, %f64, %f64;
	and.b32  	%r58, %r86, 1;
	setp.eq.b32 	%p7, %r58, 1;
	selp.f32 	%f31, 0f3F800000, %f64, %p7;
	fma.rn.f32 	%f32, %f30, %f31, 0f00000000;
	fma.rn.f32 	%f33, %f30, 0f37CBAC00, 0fBAB607ED;
	selp.f32 	%f34, %f33, 0fB94D4153, %p7;
	selp.f32 	%f35, 0f3D2AAABB, 0f3C0885E4, %p7;
	fma.rn.f32 	%f36, %f34, %f30, %f35;
	selp.f32 	%f37, 0fBEFFFFFF, 0fBE2AAAA8, %p7;
	fma.rn.f32 	%f38, %f36, %f30, %f37;
	fma.rn.f32 	%f39, %f38, %f32, %f31;
	and.b32  	%r59, %r86, 2;
	setp.eq.s32 	%p8, %r59, 0;
	mov.f32 	%f40, 0f00000000;
	sub.f32 	%f41, %f40, %f39;
	selp.f32 	%f9, %f39, %f41, %p8;
	fma.rn.f32 	%f10, %f2, 0f40800000, %f16;
	mul.f32 	%f42, %f10, 0f3F22F983;
	cvt.rni.s32.f32 	%r90, %f42;
	cvt.rn.f32.s32 	%f43, %r90;
	fma.rn.f32 	%f44, %f43, 0fBFC90FDA, %f10;
	fma.rn.f32 	%f45, %f43, 0fB3A22168, %f44;
	fma.rn.f32 	%f65, %f43, 0fA7C234C5, %f45;
	abs.f32 	%f12, %f10;
	setp.ltu.f32 	%p9, %f12, 0f47CE4780;
	@%p9 bra 	$L__BB0_16;
	setp.neu.f32 	%p10, %f12, 0f7F800000;
	@%p10 bra 	$L__BB0_11;
	mov.f32 	%f48, 0f00000000;
	mul.rn.f32 	%f65, %f10, %f48;
	mov.b32 	%r90, 0;
	bra.uni 	$L__BB0_16;
$L__BB0_11:
	mov.b32 	%r18, %f10;
	shl.b32 	%r61, %r18, 8;
	or.b32  	%r19, %r61, -2147483648;
	mov.b64 	%rd42, 0;
	mov.b32 	%r87, 0;
	mov.u64 	%rd40, __cudart_i2opi_f;
	mov.u64 	%rd41, %rd1;
$L__BB0_12:
	.pragma "nounroll";
	ld.global.nc.u32 	%r62, [%rd40];
	mad.wide.u32 	%rd28, %r62, %r19, %rd42;
	shr.u64 	%rd42, %rd28, 32;
	st.local.u32 	[%rd41], %rd28;
	add.s32 	%r87, %r87, 1;
	add.s64 	%rd41, %rd41, 4;
	add.s64 	%rd40, %rd40, 4;
	setp.ne.s32 	%p11, %r87, 6;
	@%p11 bra 	$L__BB0_12;
	shr.u32 	%r63, %r18, 23;
	st.local.u32 	[%rd1+24], %rd42;
	and.b32  	%r22, %r63, 31;
	and.b32  	%r64, %r63, 224;
	add.s32 	%r65, %r64, -128;
	shr.u32 	%r66, %r65, 5;
	mul.wide.u32 	%rd29, %r66, 4;
	sub.s64 	%rd15, %rd1, %rd29;
	ld.local.u32 	%r88, [%rd15+24];
	ld.local.u32 	%r89, [%rd15+20];
	setp.eq.s32 	%p12, %r22, 0;
	@%p12 bra 	$L__BB0_15;
	shf.l.wrap.b32 	%r88, %r89, %r88, %r22;
	ld.local.u32 	%r67, [%rd15+16];
	shf.l.wrap.b32 	%r89, %r67, %r89, %r22;
$L__BB0_15:
	shr.u32 	%r68, %r88, 30;
	shf.l.wrap.b32 	%r69, %r89, %r88, 2;
	shl.b32 	%r70, %r89, 2;
	shr.u32 	%r71, %r69, 31;
	add.s32 	%r72, %r71, %r68;
	neg.s32 	%r73, %r72;
	setp.lt.s32 	%p13, %r18, 0;
	selp.b32 	%r90, %r73, %r72, %p13;
	xor.b32  	%r74, %r69, %r18;
	shr.s32 	%r75, %r69, 31;
	xor.b32  	%r76, %r75, %r69;
	xor.b32  	%r77, %r75, %r70;
	cvt.u64.u32 	%rd30, %r76;
	shl.b64 	%rd31, %rd30, 32;
	cvt.u64.u32 	%rd32, %r77;
	or.b64  	%rd33, %rd31, %rd32;
	cvt.rn.f64.s64 	%fd3, %rd33;
	mul.f64 	%fd4, %fd3, 0d3BF921FB54442D19;
	cvt.rn.f32.f64 	%f46, %fd4;
	neg.f32 	%f47, %f46;
	setp.lt.s32 	%p14, %r74, 0;
	selp.f32 	%f65, %f47, %f46, %p14;
$L__BB0_16:
	cvta.to.global.u64 	%rd34, %rd16;
	add.s32 	%r79, %r90, 1;
	mul.rn.f32 	%f49, %f65, %f65;
	and.b32  	%r80, %r90, 1;
	setp.eq.b32 	%p15, %r80, 1;
	selp.f32 	%f50, %f65, 0f3F800000, %p15;
	fma.rn.f32 	%f51, %f49, %f50, 0f00000000;
	fma.rn.f32 	%f52, %f49, 0f37CBAC00, 0fBAB607ED;
	selp.f32 	%f53, 0fB94D4153, %f52, %p15;
	selp.f32 	%f54, 0f3C0885E4, 0f3D2AAABB, %p15;
	fma.rn.f32 	%f55, %f53, %f49, %f54;
	selp.f32 	%f56, 0fBE2AAAA8, 0fBEFFFFFF, %p15;
	fma.rn.f32 	%f57, %f55, %f49, %f56;
	fma.rn.f32 	%f58, %f57, %f51, %f50;
	and.b32  	%r81, %r79, 2;
	setp.eq.s32 	%p16, %r81, 0;
	mov.f32 	%f59, 0f00000000;
	sub.f32 	%f60, %f59, %f58;
	selp.f32 	%f61, %f58, %f60, %p16;
	fma.rn.f32 	%f62, %f9, %f61, 0f3F000000;
	mad.lo.s32 	%r82, %r31, %r2, %r1;
	mul.wide.u32 	%rd35, %r82, 16;
	add.s64 	%rd36, %rd34, %rd35;
	mov.f32 	%f63, 0f3F800000;
	st.global.v4.f32 	[%rd36], {%f1, %f62, %f2, %f63};
	ret;

}


// ===== COMPILED SASS (sm_100) =====

	.target	sm_100

	.elftype	@"ET_EXEC"


//--------------------- .note.nv.tkinfo           --------------------------
	.section	.note.nv.tkinfo,"",@"SHT_NOTE"
	.sectionflags	@"SHF_NOTE_NV_TKINFO"
	.tkinfo
        /*0018*/ 	.word	0x00000002
        /*0030*/ 	.string	""
        /*0030*/ 	.string	"ptxas"
        /*0030*/ 	.string	"Cuda compilation tools, release 13.0, V13.0.88"
        /*0030*/ 	.string	"Build cuda_13.0.r13.0/compiler.36424714_0"
        /*0030*/ 	.string	"-arch sm_100 -m 64 "



//--------------------- .note.nv.cuinfo           --------------------------
	.section	.note.nv.cuinfo,"",@"SHT_NOTE"
	.sectionflags	@"SHF_NOTE_NV_CUINFO"
        /*0018*/ 	.short	0x0002
        /*001a*/ 	.short	0x0064
        /*001c*/ 	.short	0x0082
	.zero		2


//--------------------- .nv.info                  --------------------------
	.section	.nv.info,"",@"SHT_CUDA_INFO"
	.align	4


	//----- nvinfo : EIATTR_REGCOUNT
	.align		4
        /*0000*/ 	.byte	0x04, 0x2f
        /*0002*/ 	.short	(.L_2 - .L_1)
	.align		4
.L_1:
        /*0004*/ 	.word	index@(_Z15sineWave_kernelP6float4jjf)
        /*0008*/ 	.word	0x00000014


	//----- nvinfo : EIATTR_FRAME_SIZE
	.align		4
.L_2:
        /*000c*/ 	.byte	0x04, 0x11
        /*000e*/ 	.short	(.L_4 - .L_3)
	.align		4
.L_3:
        /*0010*/ 	.word	index@($__internal_0_$__cuda_sm3x_div_rn_noftz_f32_slowpath)
        /*0014*/ 	.word	0x00000020


	//----- nvinfo : EIATTR_FRAME_SIZE
	.align		4
.L_4:
        /*0018*/ 	.byte	0x04, 0x11
        /*001a*/ 	.short	(.L_6 - .L_5)
	.align		4
.L_5:
        /*001c*/ 	.word	index@(_Z15sineWave_kernelP6float4jjf)
        /*0020*/ 	.word	0x00000020


	//----- nvinfo : EIATTR_MIN_STACK_SIZE
	.align		4
.L_6:
        /*0024*/ 	.byte	0x04, 0x12
        /*0026*/ 	.short	(.L_8 - .L_7)
	.align		4
.L_7:
        /*0028*/ 	.word	index@(_Z15sineWave_kernelP6float4jjf)
        /*002c*/ 	.word	0x00000020
.L_8:


//--------------------- .nv.compat                --------------------------
	.section	.nv.compat,"",@"SHT_CUDA_COMPAT_INFO"
	.align	4
        /*0000*/ 	.byte	0x02, 0x09, 0x00, 0x00, 0x02, 0x02, 0x01, 0x00, 0x02, 0x05, 0x05, 0x00, 0x03, 0x07, 0x01, 0x01
        /*0010*/ 	.byte	0x02, 0x03, 0x00, 0x00, 0x02, 0x06, 0x01, 0x00, 0x04, 0x0b, 0x08, 0x00, 0x01, 0x00, 0x00, 0x00
        /*0020*/ 	.byte	0x00, 0x00, 0x00, 0x00


//--------------------- .nv.info._Z15sineWave_kernelP6float4jjf --------------------------
	.section	.nv.info._Z15sineWave_kernelP6float4jjf,"",@"SHT_CUDA_INFO"
	.sectionflags	@""
	.align	4


	//----- nvinfo : EIATTR_CUDA_API_VERSION
	.align		4
        /*0000*/ 	.byte	0x04, 0x37
        /*0002*/ 	.short	(.L_10 - .L_9)
.L_9:
        /*0004*/ 	.word	0x00000082


	//----- nvinfo : EIATTR_KPARAM_INFO
	.align		4
.L_10:
        /*0008*/ 	.byte	0x04, 0x17
        /*000a*/ 	.short	(.L_12 - .L_11)
.L_11:
        /*000c*/ 	.word	0x00000000
        /*0010*/ 	.short	0x0003
        /*0012*/ 	.short	0x0010
        /*0014*/ 	.byte	0x00, 0xf0, 0x11, 0x00


	//----- nvinfo : EIATTR_KPARAM_INFO
	.align		4
.L_12:
        /*0018*/ 	.byte	0x04, 0x17
        /*001a*/ 	.short	(.L_14 - .L_13)
.L_13:
        /*001c*/ 	.word	0x00000000
        /*0020*/ 	.short	0x0002
        /*0022*/ 	.short	0x000c
        /*0024*/ 	.byte	0x00, 0xf0, 0x11, 0x00


	//----- nvinfo : EIATTR_KPARAM_INFO
	.align		4
.L_14:
        /*0028*/ 	.byte	0x04, 0x17
        /*002a*/ 	.short	(.L_16 - .L_15)
.L_15:
        /*002c*/ 	.word	0x00000000
        /*0030*/ 	.short	0x0001
        /*0032*/ 	.short	0x0008
        /*0034*/ 	.byte	0x00, 0xf0, 0x11, 0x00


	//----- nvinfo : EIATTR_KPARAM_INFO
	.align		4
.L_16:
        /*0038*/ 	.byte	0x04, 0x17
        /*003a*/ 	.short	(.L_18 - .L_17)
.L_17:
        /*003c*/ 	.word	0x00000000
        /*0040*/ 	.short	0x0000
        /*0042*/ 	.short	0x0000
        /*0044*/ 	.byte	0x00, 0xf5, 0x21, 0x00


	//----- nvinfo : EIATTR_SPARSE_MMA_MASK
	.align		4
.L_18:
        /*0048*/ 	.byte	0x03, 0x50
        /*004a*/ 	.short	0x0000


	//----- nvinfo : EIATTR_MAXREG_COUNT
	.align		4
        /*004c*/ 	.byte	0x03, 0x1b
        /*004e*/ 	.short	0x00ff


	//----- nvinfo : EIATTR_MERCURY_ISA_VERSION
	.align		4
        /*0050*/ 	.byte	0x03, 0x5f
        /*0052*/ 	.short	0x0101


	//----- nvinfo : EIATTR_VRC_CTA_INIT_COUNT
	.align		4
        /*0054*/ 	.byte	0x02, 0x4a
	.zero		1
	.zero		1


	//----- nvinfo : EIATTR_EXIT_INSTR_OFFSETS
	.align		4
        /*0058*/ 	.byte	0x04, 0x1c
        /*005a*/ 	.short	(.L_20 - .L_19)


	//   ....[0]....
.L_19:
        /*005c*/ 	.word	0x00000dc0


	//----- nvinfo : EIATTR_CRS_STACK_SIZE
	.align		4
.L_20:
        /*0060*/ 	.byte	0x04, 0x1e
        /*0062*/ 	.short	(.L_22 - .L_21)
.L_21:
        /*0064*/ 	.word	0x00000000


	//----- nvinfo : EIATTR_CBANK_PARAM_SIZE
	.align		4
.L_22:
        /*0068*/ 	.byte	0x03, 0x19
        /*006a*/ 	.short	0x0014


	//----- nvinfo : EIATTR_PARAM_CBANK
	.align		4
        /*006c*/ 	.byte	0x04, 0x0a
        /*006e*/ 	.short	(.L_24 - .L_23)
	.align		4
.L_23:
        /*0070*/ 	.word	index@(.nv.constant0._Z15sineWave_kernelP6float4jjf)
        /*0074*/ 	.short	0x0380
        /*0076*/ 	.short	0x0014


	//----- nvinfo : EIATTR_SW_WAR
	.align		4
.L_24:
        /*0078*/ 	.byte	0x04, 0x36
        /*007a*/ 	.short	(.L_26 - .L_25)
.L_25:
        /*007c*/ 	.word	0x00000008
.L_26:


//--------------------- .nv.callgraph             --------------------------
	.section	.nv.callgraph,"",@"SHT_CUDA_CALLGRAPH"
	.align	4
	.sectionentsize	8
	.align		4
        /*0000*/ 	.word	0x00000000
	.align		4
        /*0004*/ 	.word	0xffffffff
	.align		4
        /*0008*/ 	.word	0x00000000
	.align		4
        /*000c*/ 	.word	0xfffffffe
	.align		4
        /*0010*/ 	.word	0x00000000
	.align		4
        /*0014*/ 	.word	0xfffffffd
	.align		4
        /*0018*/ 	.word	0x00000000
	.align		4
        /*001c*/ 	.word	0xfffffffc


//--------------------- .nv.constant4             --------------------------
	.section	.nv.constant4,"a",@progbits
	.align	8
	.align		8
.nv.constant4:
        /*0000*/ 	.dword	__cudart_i2opi_f


//--------------------- .text._Z15sineWave_kernelP6float4jjf --------------------------
	.section	.text._Z15sineWave_kernelP6float4jjf,"ax",@progbits
	.align	128
        .global         _Z15sineWave_kernelP6float4jjf
        .type           _Z15sineWave_kernelP6float4jjf,@function
        .size           _Z15sineWave_kernelP6float4jjf,(.L_x_22 - _Z15sineWave_kernelP6float4jjf)
        .other          _Z15sineWave_kernelP6float4jjf,@"STO_CUDA_ENTRY STV_DEFAULT"
_Z15sineWave_kernelP6float4jjf:
.text._Z15sineWave_kernelP6float4jjf:
[----:B------:R-:W0:Y:S01]  /*0000*/  LDC R1, c[0x0][0x37c] ;  /* 0x0000df00ff017b82 */ /* 0x000e220000000800 */
[----:B------:R-:W1:Y:S01]  /*0010*/  S2R R0, SR_TID.X ;  /* 0x0000000000007919 */ /* 0x000e620000002100 */
[----:B------:R-:W2:Y:S06]  /*0020*/  LDCU UR5, c[0x0][0x388] ;  /* 0x00007100ff0577ac */ /* 0x000eac0008000800 */
[----:B------:R-:W1:Y:S01]  /*0030*/  S2UR UR4, SR_CTAID.X ;  /* 0x00000000000479c3 */ /* 0x000e620000002500 */
[----:B------:R-:W-:Y:S01]  /*0040*/  BSSY.RECONVERGENT B0, `(.L_x_0) ;  /* 0x0000015000007945 */ /* 0x000fe20003800200 */
[----:B------:R-:W3:Y:S01]  /*0050*/  S2R R9, SR_TID.Y ;  /* 0x0000000000097919 */ /* 0x000ee20000002200 */
[----:B0-----:R-:W-:-:S05]  /*0060*/  VIADD R1, R1, 0xffffffe0 ;  /* 0xffffffe001017836 */ /* 0x001fca0000000000 */
[----:B------:R-:W1:Y:S08]  /*0070*/  LDC R7, c[0x0][0x360] ;  /* 0x0000d800ff077b82 */ /* 0x000e700000000800 */
[----:B------:R-:W3:Y:S01]  /*0080*/  LDC R10, c[0x0][0x364] ;  /* 0x0000d900ff0a7b82 */ /* 0x000ee20000000800 */
[----:B--2---:R-:W-:-:S04]  /*0090*/  I2FP.F32.U32 R3, UR5 ;  /* 0x0000000500037c45 */ /* 0x004fc80008201000 */
[----:B------:R-:W0:Y:S03]  /*00a0*/  MUFU.RCP R2, R3 ;  /* 0x0000000300027308 */ /* 0x000e260000001000 */
[----:B------:R-:W3:Y:S01]  /*00b0*/  S2UR UR5, SR_CTAID.Y ;  /* 0x00000000000579c3 */ /* 0x000ee20000002600 */
[----:B-1----:R-:W-:-:S05]  /*00c0*/  IMAD R7, R7, UR4, R0 ;  /* 0x0000000407077c24 */ /* 0x002fca000f8e0200 */
[----:B------:R-:W-:Y:S01]  /*00d0*/  I2FP.F32.U32 R0, R7 ;  /* 0x0000000700007245 */ /* 0x000fe20000201000 */
[----:B0-----:R-:W-:-:S03]  /*00e0*/  FFMA R5, -R3, R2, 1 ;  /* 0x3f80000003057423 */ /* 0x001fc60000000102 */
[----:B------:R-:W0:Y:S01]  /*00f0*/  FCHK P0, R0, R3 ;  /* 0x0000000300007302 */ /* 0x000e220000000000 */
[----:B------:R-:W-:-:S04]  /*0100*/  FFMA R5, R2, R5, R2 ;  /* 0x0000000502057223 */ /* 0x000fc80000000002 */
[----:B------:R-:W-:Y:S01]  /*0110*/  FFMA R4, R0, R5, RZ ;  /* 0x0000000500047223 */ /* 0x000fe200000000ff */
[----:B---3--:R-:W-:-:S03]  /*0120*/  IMAD R10, R10, UR5, R9 ;  /* 0x000000050a0a7c24 */ /* 0x008fc6000f8e0209 */
[----:B------:R-:W-:-:S04]  /*0130*/  FFMA R2, -R3, R4, R0 ;  /* 0x0000000403027223 */ /* 0x000fc80000000100 */
[----:B------:R-:W-:Y:S01]  /*0140*/  FFMA R4, R5, R2, R4 ;  /* 0x0000000205047223 */ /* 0x000fe20000000004 */
[----:B0-----:R-:W-:Y:S06]  /*0150*/  @!P0 BRA `(.L_x_1) ;  /* 0x00000000000c8947 */ /* 0x001fec0003800000 */
[----:B------:R-:W-:-:S07]  /*0160*/  MOV R2, 0x180 ;  /* 0x0000018000027802 */ /* 0x000fce0000000f00 */
[----:B------:R-:W-:Y:S05]  /*0170*/  CALL.REL.NOINC `($__internal_0_$__cuda_sm3x_div_rn_noftz_f32_slowpath) ;  /* 0x0000000c00147944 */ /* 0x000fea0003c00000 */
[----:B------:R-:W-:-:S07]  /*0180*/  IMAD.MOV.U32 R4, RZ, RZ, R0 ;  /* 0x000000ffff047224 */ /* 0x000fce00078e0000 */
.L_x_1:
[----:B------:R-:W-:Y:S05]  /*0190*/  BSYNC.RECONVERGENT B0 ;  /* 0x0000000000007941 */ /* 0x000fea0003800200 */
.L_x_0:
[----:B------:R-:W0:Y:S01]  /*01a0*/  LDCU UR4, c[0x0][0x38c] ;  /* 0x00007180ff0477ac */ /* 0x000e220008000800 */
[----:B------:R-:W-:Y:S01]  /*01b0*/  I2FP.F32.U32 R0, R10 ;  /* 0x0000000a00007245 */ /* 0x000fe20000201000 */
[----:B------:R-:W-:Y:S01]  /*01c0*/  BSSY.RECONVERGENT B0, `(.L_x_2) ;  /* 0x000000d000007945 */ /* 0x000fe20003800200 */
[----:B0-----:R-:W-:-:S04]  /*01d0*/  I2FP.F32.U32 R3, UR4 ;  /* 0x0000000400037c45 */ /* 0x001fc80008201000 */
[----:B------:R-:W0:Y:S08]  /*01e0*/  MUFU.RCP R2, R3 ;  /* 0x0000000300027308 */ /* 0x000e300000001000 */
[----:B------:R-:W1:Y:S01]  /*01f0*/  FCHK P0, R0, R3 ;  /* 0x0000000300007302 */ /* 0x000e620000000000 */
[----:B0-----:R-:W-:-:S04]  /*0200*/  FFMA R5, -R3, R2, 1 ;  /* 0x3f80000003057423 */ /* 0x001fc80000000102 */
[----:B------:R-:W-:-:S04]  /*0210*/  FFMA R5, R2, R5, R2 ;  /* 0x0000000502057223 */ /* 0x000fc80000000002 */
[----:B------:R-:W-:-:S04]  /*0220*/  FFMA R2, R0, R5, RZ ;  /* 0x0000000500027223 */ /* 0x000fc800000000ff */
[----:B------:R-:W-:-:S04]  /*0230*/  FFMA R6, -R3, R2, R0 ;  /* 0x0000000203067223 */ /* 0x000fc80000000100 */
[----:B------:R-:W-:Y:S01]  /*0240*/  FFMA R6, R5, R6, R2 ;  /* 0x0000000605067223 */ /* 0x000fe20000000002 */
[----:B-1----:R-:W-:Y:S06]  /*0250*/  @!P0 BRA `(.L_x_3) ;  /* 0x00000000000c8947 */ /* 0x002fec0003800000 */
[----:B------:R-:W-:-:S07]  /*0260*/  MOV R2, 0x280 ;  /* 0x0000028000027802 */ /* 0x000fce0000000f00 */
[----:B------:R-:W-:Y:S05]  /*0270*/  CALL.REL.NOINC `($__internal_0_$__cuda_sm3x_div_rn_noftz_f32_slowpath) ;  /* 0x0000000800d47944 */ /* 0x000fea0003c00000 */
[----:B------:R-:W-:-:S07]  /*0280*/  IMAD.MOV.U32 R6, RZ, RZ, R0 ;  /* 0x000000ffff067224 */ /* 0x000fce00078e0000 */
.L_x_3:
[----:B------:R-:W-:Y:S05]  /*0290*/  BSYNC.RECONVERGENT B0 ;  /* 0x0000000000007941 */ /* 0x000fea0003800200 */
.L_x_2:
[----:B------:R-:W0:Y:S01]  /*02a0*/  LDC R9, c[0x0][0x390] ;  /* 0x0000e400ff097b82 */ /* 0x000e220000000800 */
[----:B------:R-:W-:Y:S01]  /*02b0*/  IMAD.MOV.U32 R5, RZ, RZ, 0x40000000 ;  /* 0x40000000ff057424 */ /* 0x000fe200078e00ff */
[----:B------:R-:W1:Y:S01]  /*02c0*/  LDCU.64 UR6, c[0x0][0x358] ;  /* 0x00006b00ff0677ac */ /* 0x000e620008000a00 */
[----:B------:R-:W-:Y:S02]  /*02d0*/  BSSY.RECONVERGENT B0, `(.L_x_4) ;  /* 0x0000043000007945 */ /* 0x000fe40003800200 */
[-C--:B------:R-:W-:Y:S01]  /*02e0*/  FFMA R4, R4, R5.reuse, -1 ;  /* 0xbf80000004047423 */ /* 0x080fe20000000005 */
[----:B------:R-:W-:-:S03]  /*02f0*/  FFMA R6, R6, R5, -1 ;  /* 0xbf80000006067423 */ /* 0x000fc60000000005 */
[----:B0-----:R-:W-:-:S04]  /*0300*/  FFMA R11, R4, 4, R9 ;  /* 0x40800000040b7823 */ /* 0x001fc80000000009 */
[C---:B------:R-:W-:Y:S01]  /*0310*/  FMUL R0, R11.reuse, 0.63661974668502807617 ;  /* 0x3f22f9830b007820 */ /* 0x040fe20000400000 */
[----:B------:R-:W-:-:S05]  /*0320*/  FSETP.GE.AND P0, PT, |R11|, 105615, PT ;  /* 0x47ce47800b00780b */ /* 0x000fca0003f06200 */
[----:B------:R-:W0:Y:S02]  /*0330*/  F2I.NTZ R0, R0 ;  /* 0x0000000000007305 */ /* 0x000e240000203100 */
[----:B0-----:R-:W-:-:S05]  /*0340*/  I2FP.F32.S32 R2, R0 ;  /* 0x0000000000027245 */ /* 0x001fca0000201400 */
[----:B------:R-:W-:-:S04]  /*0350*/  FFMA R3, R2, -1.5707962512969970703, R11 ;  /* 0xbfc90fda02037823 */ /* 0x000fc8000000000b */
[----:B------:R-:W-:-:S04]  /*0360*/  FFMA R3, R2, -7.5497894158615963534e-08, R3 ;  /* 0xb3a2216802037823 */ /* 0x000fc80000000003 */
[----:B------:R-:W-:Y:S01]  /*0370*/  FFMA R3, R2, -5.3903029534742383927e-15, R3 ;  /* 0xa7c234c502037823 */ /* 0x000fe20000000003 */
[----:B-1----:R-:W-:Y:S06]  /*0380*/  @!P0 BRA `(.L_x_5) ;  /* 0x0000000000dc8947 */ /* 0x002fec0003800000 */
[----:B------:R-:W-:-:S13]  /*0390*/  FSETP.NEU.AND P0, PT, |R11|, +INF , PT ;  /* 0x7f8000000b00780b */ /* 0x000fda0003f0d200 */
[----:B------:R-:W-:Y:S01]  /*03a0*/  @!P0 FMUL R3, RZ, R11 ;  /* 0x0000000bff038220 */ /* 0x000fe20000400000 */
[----:B------:R-:W-:Y:S01]  /*03b0*/  @!P0 IMAD.MOV.U32 R0, RZ, RZ, RZ ;  /* 0x000000ffff008224 */ /* 0x000fe200078e00ff */
[----:B------:R-:W-:Y:S06]  /*03c0*/  @!P0 BRA `(.L_x_5) ;  /* 0x0000000000cc8947 */ /* 0x000fec0003800000 */
[----:B------:R-:W-:Y:S01]  /*03d0*/  IMAD.SHL.U32 R2, R11, 0x100, RZ ;  /* 0x000001000b027824 */ /* 0x000fe200078e00ff */
[----:B------:R-:W0:Y:S01]  /*03e0*/  LDCU.64 UR8, c[0x4][URZ] ;  /* 0x01000000ff0877ac */ /* 0x000e220008000a00 */
[----:B------:R-:W-:Y:S02]  /*03f0*/  IMAD.MOV.U32 R8, RZ, RZ, RZ ;  /* 0x000000ffff087224 */ /* 0x000fe400078e00ff */
[----:B------:R-:W-:Y:S01]  /*0400*/  IMAD.MOV.U32 R0, RZ, RZ, R1 ;  /* 0x000000ffff007224 */ /* 0x000fe200078e0001 */
[----:B------:R-:W-:Y:S01]  /*0410*/  LOP3.LUT R15, R2, 0x80000000, RZ, 0xfc, !PT ;  /* 0x80000000020f7812 */ /* 0x000fe200078efcff */
[----:B------:R-:W-:Y:S01]  /*0420*/  UMOV UR5, URZ ;  /* 0x000000ff00057c82 */ /* 0x000fe20008000000 */
[----:B------:R-:W-:-:S05]  /*0430*/  UMOV UR4, URZ ;  /* 0x000000ff00047c82 */ /* 0x000fca0008000000 */
.L_x_6:
[----:B0-----:R-:W-:Y:S02]  /*0440*/  IMAD.U32 R12, RZ, RZ, UR8 ;  /* 0x00000008ff0c7e24 */ /* 0x001fe4000f8e00ff */
[----:B------:R-:W-:-:S05]  /*0450*/  IMAD.U32 R13, RZ, RZ, UR9 ;  /* 0x00000009ff0d7e24 */ /* 0x000fca000f8e00ff */
[----:B------:R-:W2:Y:S01]  /*0460*/  LDG.E.CONSTANT R2, desc[UR6][R12.64] ;  /* 0x000000060c027981 */ /* 0x000ea2000c1e9900 */
[----:B------:R-:W-:Y:S02]  /*0470*/  UIADD3 UR8, UP0, UPT, UR8, 0x4, URZ ;  /* 0x0000000408087890 */ /* 0x000fe4000ff1e0ff */
[----:B------:R-:W-:Y:S02]  /*0480*/  UIADD3 UR4, UPT, UPT, UR4, 0x1, URZ ;  /* 0x0000000104047890 */ /* 0x000fe4000fffe0ff */
[----:B------:R-:W-:Y:S02]  /*0490*/  UIADD3.X UR9, UPT, UPT, URZ, UR9, URZ, UP0, !UPT ;  /* 0x00000009ff097290 */ /* 0x000fe400087fe4ff */
[----:B------:R-:W-:Y:S01]  /*04a0*/  UISETP.NE.AND UP0, UPT, UR4, 0x6, UPT ;  /* 0x000000060400788c */ /* 0x000fe2000bf05270 */
[----:B--2---:R-:W-:-:S03]  /*04b0*/  IMAD.WIDE.U32 R2, R2, R15, RZ ;  /* 0x0000000f02027225 */ /* 0x004fc600078e00ff */
[----:B------:R-:W-:-:S04]  /*04c0*/  IADD3 R5, P0, PT, R2, R8, RZ ;  /* 0x0000000802057210 */ /* 0x000fc80007f1e0ff */
[----:B------:R-:W-:Y:S01]  /*04d0*/  IADD3.X R8, PT, PT, R3, UR5, RZ, P0, !PT ;  /* 0x0000000503087c10 */ /* 0x000fe200087fe4ff */
[----:B------:R0:W-:Y:S02]  /*04e0*/  STL [R0], R5 ;  /* 0x0000000500007387 */ /* 0x0001e40000100800 */
[----:B0-----:R-:W-:Y:S01]  /*04f0*/  VIADD R0, R0, 0x4 ;  /* 0x0000000400007836 */ /* 0x001fe20000000000 */
[----:B------:R-:W-:Y:S06]  /*0500*/  BRA.U UP0, `(.L_x_6) ;  /* 0xfffffffd00cc7547 */ /* 0x000fec000b83ffff */
[----:B------:R-:W-:Y:S01]  /*0510*/  SHF.R.U32.HI R5, RZ, 0x17, R11 ;  /* 0x00000017ff057819 */ /* 0x000fe2000001160b */
[----:B------:R0:W-:Y:S03]  /*0520*/  STL [R1+0x18], R8 ;  /* 0x0000180801007387 */ /* 0x0001e60000100800 */
[C---:B------:R-:W-:Y:S02]  /*0530*/  LOP3.LUT R0, R5.reuse, 0xe0, RZ, 0xc0, !PT ;  /* 0x000000e005007812 */ /* 0x040fe400078ec0ff */
[----:B------:R-:W-:-:S03]  /*0540*/  LOP3.LUT P0, RZ, R5, 0x1f, RZ, 0xc0, !PT ;  /* 0x0000001f05ff7812 */ /* 0x000fc6000780c0ff */
[----:B------:R-:W-:-:S05]  /*0550*/  VIADD R0, R0, 0xffffff80 ;  /* 0xffffff8000007836 */ /* 0x000fca0000000000 */
[----:B------:R-:W-:-:S05]  /*0560*/  SHF.R.U32.HI R0, RZ, 0x5, R0 ;  /* 0x00000005ff007819 */ /* 0x000fca0000011600 */
[----:B------:R-:W-:-:S05]  /*0570*/  IMAD R14, R0, -0x4, R1 ;  /* 0xfffffffc000e7824 */ /* 0x000fca00078e0201 */
[----:B------:R-:W2:Y:S04]  /*0580*/  LDL R0, [R14+0x18] ;  /* 0x000018000e007983 */ /* 0x000ea80000100800 */
[----:B------:R-:W2:Y:S04]  /*0590*/  LDL R3, [R14+0x14] ;  /* 0x000014000e037983 */ /* 0x000ea80000100800 */
[----:B------:R-:W3:Y:S01]  /*05a0*/  @P0 LDL R2, [R14+0x10] ;  /* 0x000010000e020983 */ /* 0x000ee20000100800 */
[----:B------:R-:W-:Y:S01]  /*05b0*/  LOP3.LUT R5, R5, 0x1f, RZ, 0xc0, !PT ;  /* 0x0000001f05057812 */ /* 0x000fe200078ec0ff */
[----:B------:R-:W-:Y:S01]  /*05c0*/  UMOV UR4, 0x54442d19 ;  /* 0x54442d1900047882 */ /* 0x000fe20000000000 */
[----:B------:R-:W-:-:S02]  /*05d0*/  UMOV UR5, 0x3bf921fb ;  /* 0x3bf921fb00057882 */ /* 0x000fc40000000000 */
[-C--:B--2---:R-:W-:Y:S02]  /*05e0*/  @P0 SHF.L.W.U32.HI R0, R3, R5.reuse, R0 ;  /* 0x0000000503000219 */ /* 0x084fe40000010e00 */
[----:B---3--:R-:W-:Y:S02]  /*05f0*/  @P0 SHF.L.W.U32.HI R3, R2, R5, R3 ;  /* 0x0000000502030219 */ /* 0x008fe40000010e03 */
[----:B------:R-:W-:Y:S02]  /*0600*/  ISETP.GE.AND P0, PT, R11, RZ, PT ;  /* 0x000000ff0b00720c */ /* 0x000fe40003f06270 */
[C---:B------:R-:W-:Y:S01]  /*0610*/  SHF.L.W.U32.HI R2, R3.reuse, 0x2, R0 ;  /* 0x0000000203027819 */ /* 0x040fe20000010e00 */
[----:B------:R-:W-:-:S03]  /*0620*/  IMAD.SHL.U32 R3, R3, 0x4, RZ ;  /* 0x0000000403037824 */ /* 0x000fc600078e00ff */
[----:B------:R-:W-:Y:S02]  /*0630*/  SHF.R.S32.HI R5, RZ, 0x1f, R2 ;  /* 0x0000001fff057819 */ /* 0x000fe40000011402 */
[----:B------:R-:W-:Y:S02]  /*0640*/  LOP3.LUT R11, R2, R11, RZ, 0x3c, !PT ;  /* 0x0000000b020b7212 */ /* 0x000fe400078e3cff */
[C---:B------:R-:W-:Y:S02]  /*0650*/  LOP3.LUT R12, R5.reuse, R3, RZ, 0x3c, !PT ;  /* 0x00000003050c7212 */ /* 0x040fe400078e3cff */
[----:B------:R-:W-:Y:S02]  /*0660*/  LOP3.LUT R13, R5, R2, RZ, 0x3c, !PT ;  /* 0x00000002050d7212 */ /* 0x000fe400078e3cff */
[----:B------:R-:W-:Y:S02]  /*0670*/  SHF.R.U32.HI R3, RZ, 0x1e, R0 ;  /* 0x0000001eff037819 */ /* 0x000fe40000011600 */
[----:B------:R-:W-:-:S02]  /*0680*/  ISETP.GE.AND P1, PT, R11, RZ, PT ;  /* 0x000000ff0b00720c */ /* 0x000fc40003f26270 */
[----:B------:R-:W1:Y:S01]  /*0690*/  I2F.F64.S64 R12, R12 ;  /* 0x0000000c000c7312 */ /* 0x000e620000301c00 */
[----:B------:R-:W-:-:S05]  /*06a0*/  LEA.HI R0, R2, R3, RZ, 0x1 ;  /* 0x0000000302007211 */ /* 0x000fca00078f08ff */
[----:B------:R-:W-:-:S04]  /*06b0*/  IMAD.MOV R2, RZ, RZ, -R0 ;  /* 0x000000ffff027224 */ /* 0x000fc800078e0a00 */
[----:B------:R-:W-:Y:S01]  /*06c0*/  @!P0 IMAD.MOV.U32 R0, RZ, RZ, R2 ;  /* 0x000000ffff008224 */ /* 0x000fe200078e0002 */
[----:B-1----:R-:W-:-:S10]  /*06d0*/  DMUL R14, R12, UR4 ;  /* 0x000000040c0e7c28 */ /* 0x002fd40008000000 */
[----:B------:R-:W1:Y:S02]  /*06e0*/  F2F.F32.F64 R14, R14 ;  /* 0x0000000e000e7310 */ /* 0x000e640000301000 */
[----:B01----:R-:W-:-:S07]  /*06f0*/  FSEL R3, -R14, R14, !P1 ;  /* 0x0000000e0e037208 */ /* 0x003fce0004800100 */
.L_x_5:
[----:B------:R-:W-:Y:S05]  /*0700*/  BSYNC.RECONVERGENT B0 ;  /* 0x0000000000007941 */ /* 0x000fea0003800200 */
.L_x_4:
[----:B------:R-:W-:Y:S01]  /*0710*/  FFMA R11, R6, 4, R9 ;  /* 0x40800000060b7823 */ /* 0x000fe20000000009 */
[----:B------:R-:W-:Y:S02]  /*0720*/  IMAD.MOV.U32 R14, RZ, RZ, 0x37cbac00 ;  /* 0x37cbac00ff0e7424 */ /* 0x000fe400078e00ff */
[----:B------:R-:W-:Y:S01]  /*0730*/  FMUL R5, R3, R3 ;  /* 0x0000000303057220 */ /* 0x000fe20000400000 */
[C---:B------:R-:W-:Y:S01]  /*0740*/  LOP3.LUT R9, R0.reuse, 0x1, RZ, 0xc0, !PT ;  /* 0x0000000100097812 */ /* 0x040fe200078ec0ff */
[----:B------:R-:W-:Y:S01]  /*0750*/  FMUL R2, R11, 0.63661974668502807617 ;  /* 0x3f22f9830b027820 */ /* 0x000fe20000400000 */
[----:B------:R-:W-:Y:S02]  /*0760*/  IMAD.MOV.U32 R12, RZ, RZ, 0x3d2aaabb ;  /* 0x3d2aaabbff0c7424 */ /* 0x000fe400078e00ff */
[----:B------:R-:W-:Y:S01]  /*0770*/  FFMA R8, R5, R14, -0.0013887860113754868507 ;  /* 0xbab607ed05087423 */ /* 0x000fe2000000000e */
[----:B------:R-:W-:Y:S01]  /*0780*/  ISETP.NE.U32.AND P0, PT, R9, 0x1, PT ;  /* 0x000000010900780c */ /* 0x000fe20003f05070 */
[----:B------:R-:W-:Y:S01]  /*0790*/  IMAD.MOV.U32 R9, RZ, RZ, 0x3effffff ;  /* 0x3effffffff097424 */ /* 0x000fe200078e00ff */
[----:B------:R-:W-:Y:S01]  /*07a0*/  LOP3.LUT P1, RZ, R0, 0x2, RZ, 0xc0, !PT ;  /* 0x0000000200ff7812 */ /* 0x000fe2000782c0ff */
[----:B------:R-:W0:Y:S01]  /*07b0*/  F2I.NTZ R2, R2 ;  /* 0x0000000200027305 */ /* 0x000e220000203100 */
[----:B------:R-:W-:Y:S01]  /*07c0*/  FSEL R8, R8, -0.00019574658654164522886, !P0 ;  /* 0xb94d415308087808 */ /* 0x000fe20004000000 */
[----:B------:R-:W-:Y:S01]  /*07d0*/  BSSY.RECONVERGENT B0, `(.L_x_7) ;  /* 0x0000046000007945 */ /* 0x000fe20003800200 */
[----:B------:R-:W-:-:S02]  /*07e0*/  FSEL R12, R12, 0.0083327032625675201416, !P0 ;  /* 0x3c0885e40c0c7808 */ /* 0x000fc40004000000 */
[----:B------:R-:W-:-:S03]  /*07f0*/  FSEL R0, R3, 1, P0 ;  /* 0x3f80000003007808 */ /* 0x000fc60000000000 */
[----:B------:R-:W-:Y:S01]  /*0800*/  FFMA R8, R5, R8, R12 ;  /* 0x0000000805087223 */ /* 0x000fe2000000000c */
[----:B------:R-:W-:Y:S02]  /*0810*/  FSEL R12, -R9, -0.16666662693023681641, !P0 ;  /* 0xbe2aaaa8090c7808 */ /* 0x000fe40004000100 */
[----:B------:R-:W-:-:S03]  /*0820*/  FSETP.GE.AND P0, PT, |R11|, 105615, PT ;  /* 0x47ce47800b00780b */ /* 0x000fc60003f06200 */
[C---:B------:R-:W-:Y:S01]  /*0830*/  FFMA R8, R5.reuse, R8, R12 ;  /* 0x0000000805087223 */ /* 0x040fe2000000000c */
[----:B0-----:R-:W-:Y:S01]  /*0840*/  I2FP.F32.S32 R16, R2 ;  /* 0x0000000200107245 */ /* 0x001fe20000201400 */
[----:B------:R-:W-:-:S04]  /*0850*/  FFMA R5, R5, R0, RZ ;  /* 0x0000000005057223 */ /* 0x000fc800000000ff */
[----:B------:R-:W-:Y:S01]  /*0860*/  FFMA R3, R16, -1.5707962512969970703, R11 ;  /* 0xbfc90fda10037823 */ /* 0x000fe2000000000b */
[----:B------:R-:W-:-:S03]  /*0870*/  FFMA R9, R5, R8, R0 ;  /* 0x0000000805097223 */ /* 0x000fc60000000000 */
[----:B------:R-:W-:Y:S01]  /*0880*/  FFMA R3, R16, -7.5497894158615963534e-08, R3 ;  /* 0xb3a2216810037823 */ /* 0x000fe20000000003 */
[----:B------:R-:W-:-:S03]  /*0890*/  @P1 FADD R9, RZ, -R9 ;  /* 0x80000009ff091221 */ /* 0x000fc60000000000 */
[----:B------:R-:W-:Y:S01]  /*08a0*/  FFMA R0, R16, -5.3903029534742383927e-15, R3 ;  /* 0xa7c234c510007823 */ /* 0x000fe20000000003 */
[----:B------:R-:W-:Y:S06]  /*08b0*/  @!P0 BRA `(.L_x_8) ;  /* 0x0000000000dc8947 */ /* 0x000fec0003800000 */
        /* <DEDUP_REMOVED lines=11> */
.L_x_9:
        /* <DEDUP_REMOVED lines=44> */
.L_x_8:
[----:B------:R-:W-:Y:S05]  /*0c30*/  BSYNC.RECONVERGENT B0 ;  /* 0x0000000000007941 */ /* 0x000fea0003800200 */
.L_x_7:
[----:B------:R-:W-:Y:S01]  /*0c40*/  FMUL R11, R0, R0 ;  /* 0x00000000000b7220 */ /* 0x000fe20000400000 */
[C---:B------:R-:W-:Y:S01]  /*0c50*/  LOP3.LUT R3, R2.reuse, 0x1, RZ, 0xc0, !PT ;  /* 0x0000000102037812 */ /* 0x040fe200078ec0ff */
[----:B------:R-:W-:Y:S01]  /*0c60*/  IMAD.MOV.U32 R8, RZ, RZ, 0x3c0885e4 ;  /* 0x3c0885e4ff087424 */ /* 0x000fe200078e00ff */
[----:B------:R-:W0:Y:S01]  /*0c70*/  LDCU UR4, c[0x0][0x388] ;  /* 0x00007100ff0477ac */ /* 0x000e220008000800 */
[----:B------:R-:W-:Y:S01]  /*0c80*/  FFMA R14, R11, R14, -0.0013887860113754868507 ;  /* 0xbab607ed0b0e7423 */ /* 0x000fe2000000000e */
[----:B------:R-:W-:Y:S01]  /*0c90*/  ISETP.NE.U32.AND P0, PT, R3, 0x1, PT ;  /* 0x000000010300780c */ /* 0x000fe20003f05070 */
[----:B------:R-:W-:Y:S02]  /*0ca0*/  VIADD R5, R2, 0x1 ;  /* 0x0000000102057836 */ /* 0x000fe40000000000 */
[----:B------:R-:W1:Y:S01]  /*0cb0*/  LDC.64 R2, c[0x0][0x380] ;  /* 0x0000e000ff027b82 */ /* 0x000e620000000a00 */
[----:B------:R-:W-:Y:S01]  /*0cc0*/  IMAD.MOV.U32 R12, RZ, RZ, 0x3e2aaaa8 ;  /* 0x3e2aaaa8ff0c7424 */ /* 0x000fe200078e00ff */
[----:B------:R-:W-:-:S02]  /*0cd0*/  FSEL R14, R14, -0.00019574658654164522886, P0 ;  /* 0xb94d41530e0e7808 */ /* 0x000fc40000000000 */
[----:B------:R-:W-:Y:S02]  /*0ce0*/  FSEL R8, R8, 0.041666727513074874878, !P0 ;  /* 0x3d2aaabb08087808 */ /* 0x000fe40004000000 */
[----:B------:R-:W-:Y:S02]  /*0cf0*/  LOP3.LUT P1, RZ, R5, 0x2, RZ, 0xc0, !PT ;  /* 0x0000000205ff7812 */ /* 0x000fe4000782c0ff */
[----:B------:R-:W-:Y:S01]  /*0d00*/  FSEL R5, -R12, -0.4999999701976776123, !P0 ;  /* 0xbeffffff0c057808 */ /* 0x000fe20004000100 */
[----:B------:R-:W-:Y:S01]  /*0d10*/  FFMA R8, R11, R14, R8 ;  /* 0x0000000e0b087223 */ /* 0x000fe20000000008 */
[----:B------:R-:W-:-:S03]  /*0d20*/  FSEL R0, R0, 1, !P0 ;  /* 0x3f80000000007808 */ /* 0x000fc60004000000 */
[C---:B------:R-:W-:Y:S02]  /*0d30*/  FFMA R5, R11.reuse, R8, R5 ;  /* 0x000000080b057223 */ /* 0x040fe40000000005 */
[----:B------:R-:W-:-:S04]  /*0d40*/  FFMA R11, R11, R0, RZ ;  /* 0x000000000b0b7223 */ /* 0x000fc800000000ff */
[----:B------:R-:W-:Y:S01]  /*0d50*/  FFMA R0, R11, R5, R0 ;  /* 0x000000050b007223 */ /* 0x000fe20000000000 */
[----:B0-----:R-:W-:Y:S02]  /*0d60*/  IMAD R5, R10, UR4, R7 ;  /* 0x000000040a057c24 */ /* 0x001fe4000f8e0207 */
[----:B------:R-:W-:Y:S02]  /*0d70*/  IMAD.MOV.U32 R7, RZ, RZ, 0x3f800000 ;  /* 0x3f800000ff077424 */ /* 0x000fe400078e00ff */
[----:B------:R-:W-:Y:S01]  /*0d80*/  @P1 FADD R0, RZ, -R0 ;  /* 0x80000000ff001221 */ /* 0x000fe20000000000 */
[----:B-1----:R-:W-:-:S04]  /*0d90*/  IMAD.WIDE.U32 R2, R5, 0x10, R2 ;  /* 0x0000001005027825 */ /* 0x002fc800078e0002 */
[----:B------:R-:W-:-:S05]  /*0da0*/  FFMA R5, R9, R0, 0.5 ;  /* 0x3f00000009057423 */ /* 0x000fca0000000000 */
[----:B------:R-:W-:Y:S01]  /*0db0*/  STG.E.128 desc[UR6][R2.64], R4 ;  /* 0x0000000402007986 */ /* 0x000fe2000c101d06 */
[----:B------:R-:W-:Y:S05]  /*0dc0*/  EXIT ;  /* 0x000000000000794d */ /* 0x000fea0003800000 */
        .weak           $__internal_0_$__cuda_sm3x_div_rn_noftz_f32_slowpath
        .type           $__internal_0_$__cuda_sm3x_div_rn_noftz_f32_slowpath,@function
        .size           $__internal_0_$__cuda_sm3x_div_rn_noftz_f32_slowpath,(.L_x_22 - $__internal_0_$__cuda_sm3x_div_rn_noftz_f32_slowpath)
$__internal_0_$__cuda_sm3x_div_rn_noftz_f32_slowpath:
[----:B------:R-:W-:Y:S01]  /*0dd0*/  SHF.R.U32.HI R6, RZ, 0x17, R3 ;  /* 0x00000017ff067819 */ /* 0x000fe20000011603 */
[----:B------:R-:W-:Y:S01]  /*0de0*/  BSSY.RECONVERGENT B1, `(.L_x_10) ;  /* 0x0000062000017945 */ /* 0x000fe20003800200 */
[----:B------:R-:W-:Y:S02]  /*0df0*/  SHF.R.U32.HI R5, RZ, 0x17, R0 ;  /* 0x00000017ff057819 */ /* 0x000fe40000011600 */
[----:B------:R-:W-:Y:S02]  /*0e00*/  LOP3.LUT R12, R6, 0xff, RZ, 0xc0, !PT ;  /* 0x000000ff060c7812 */ /* 0x000fe400078ec0ff */
[----:B------:R-:W-:-:S03]  /*0e10*/  LOP3.LUT R11, R5, 0xff, RZ, 0xc0, !PT ;  /* 0x000000ff050b7812 */ /* 0x000fc600078ec0ff */
[----:B------:R-:W-:Y:S02]  /*0e20*/  VIADD R8, R12, 0xffffffff ;  /* 0xffffffff0c087836 */ /* 0x000fe40000000000 */
[----:B------:R-:W-:-:S03]  /*0e30*/  VIADD R6, R11, 0xffffffff ;  /* 0xffffffff0b067836 */ /* 0x000fc60000000000 */
[----:B------:R-:W-:-:S04]  /*0e40*/  ISETP.GT.U32.AND P0, PT, R8, 0xfd, PT ;  /* 0x000000fd0800780c */ /* 0x000fc80003f04070 */
[----:B------:R-:W-:-:S13]  /*0e50*/  ISETP.GT.U32.OR P0, PT, R6, 0xfd, P0 ;  /* 0x000000fd0600780c */ /* 0x000fda0000704470 */
[----:B------:R-:W-:Y:S01]  /*0e60*/  @!P0 IMAD.MOV.U32 R5, RZ, RZ, RZ ;  /* 0x000000ffff058224 */ /* 0x000fe200078e00ff */
[----:B------:R-:W-:Y:S06]  /*0e70*/  @!P0 BRA `(.L_x_11) ;  /* 0x00000000005c8947 */ /* 0x000fec0003800000 */
[----:B------:R-:W-:Y:S02]  /*0e80*/  FSETP.GTU.FTZ.AND P0, PT, |R0|, +INF , PT ;  /* 0x7f8000000000780b */ /* 0x000fe40003f1c200 */
[----:B------:R-:W-:-:S04]  /*0e90*/  FSETP.GTU.FTZ.AND P1, PT, |R3|, +INF , PT ;  /* 0x7f8000000300780b */ /* 0x000fc80003f3c200 */
[----:B------:R-:W-:-:S13]  /*0ea0*/  PLOP3.LUT P0, PT, P0, P1, PT, 0xf8, 0x8f ;  /* 0x00000000008f781c */ /* 0x000fda0000703f70 */
[----:B------:R-:W-:Y:S05]  /*0eb0*/  @P0 BRA `(.L_x_12) ;  /* 0x00000004004c0947 */ /* 0x000fea0003800000 */
[----:B------:R-:W-:-:S13]  /*0ec0*/  LOP3.LUT P0, RZ, R3, 0x7fffffff, R0, 0xc8, !PT ;  /* 0x7fffffff03ff7812 */ /* 0x000fda000780c800 */
[----:B------:R-:W-:Y:S05]  /*0ed0*/  @!P0 BRA `(.L_x_13) ;  /* 0x00000004003c8947 */ /* 0x000fea0003800000 */
[C---:B------:R-:W-:Y:S02]  /*0ee0*/  FSETP.NEU.FTZ.AND P2, PT, |R0|.reuse, +INF , PT ;  /* 0x7f8000000000780b */ /* 0x040fe40003f5d200 */
[----:B------:R-:W-:Y:S02]  /*0ef0*/  FSETP.NEU.FTZ.AND P1, PT, |R3|, +INF , PT ;  /* 0x7f8000000300780b */ /* 0x000fe40003f3d200 */
[----:B------:R-:W-:-:S11]  /*0f00*/  FSETP.NEU.FTZ.AND P0, PT, |R0|, +INF , PT ;  /* 0x7f8000000000780b */ /* 0x000fd60003f1d200 */
[----:B------:R-:W-:Y:S05]  /*0f10*/  @!P1 BRA !P2, `(.L_x_13) ;  /* 0x00000004002c9947 */ /* 0x000fea0005000000 */
[----:B------:R-:W-:-:S04]  /*0f20*/  LOP3.LUT P2, RZ, R0, 0x7fffffff, RZ, 0xc0, !PT ;  /* 0x7fffffff00ff7812 */ /* 0x000fc8000784c0ff */
[----:B------:R-:W-:-:S13]  /*0f30*/  PLOP3.LUT P1, PT, P1, P2, PT, 0x2f, 0xf2 ;  /* 0x0000000000f2781c */ /* 0x000fda0000f24577 */
[----:B------:R-:W-:Y:S05]  /*0f40*/  @P1 BRA `(.L_x_14) ;  /* 0x0000000400181947 */ /* 0x000fea0003800000 */
[----:B------:R-:W-:-:S04]  /*0f50*/  LOP3.LUT P1, RZ, R3, 0x7fffffff, RZ, 0xc0, !PT ;  /* 0x7fffffff03ff7812 */ /* 0x000fc8000782c0ff */
[----:B------:R-:W-:-:S13]  /*0f60*/  PLOP3.LUT P0, PT, P0, P1, PT, 0x2f, 0xf2 ;  /* 0x0000000000f2781c */ /* 0x000fda0000702577 */
[----:B------:R-:W-:Y:S05]  /*0f70*/  @P0 BRA `(.L_x_15) ;  /* 0x0000000400000947 */ /* 0x000fea0003800000 */
[----:B------:R-:W-:Y:S02]  /*0f80*/  ISETP.GE.AND P0, PT, R6, RZ, PT ;  /* 0x000000ff0600720c */ /* 0x000fe40003f06270 */
[----:B------:R-:W-:-:S11]  /*0f90*/  ISETP.GE.AND P1, PT, R8, RZ, PT ;  /* 0x000000ff0800720c */ /* 0x000fd60003f26270 */
[----:B------:R-:W-:Y:S02]  /*0fa0*/  @P0 IMAD.MOV.U32 R5, RZ, RZ, RZ ;  /* 0x000000ffff050224 */ /* 0x000fe400078e00ff */
[----:B------:R-:W-:Y:S01]  /*0fb0*/  @!P0 FFMA R0, R0, 1.84467440737095516160e+19, RZ ;  /* 0x5f80000000008823 */ /* 0x000fe200000000ff */
[----:B------:R-:W-:Y:S02]  /*0fc0*/  @!P0 IMAD.MOV.U32 R5, RZ, RZ, -0x40 ;  /* 0xffffffc0ff058424 */ /* 0x000fe400078e00ff */
[----:B------:R-:W-:Y:S02]  /*0fd0*/  @!P1 FFMA R3, R3, 1.84467440737095516160e+19, RZ ;  /* 0x5f80000003039823 */ /* 0x000fe400000000ff */
[----:B------:R-:W-:-:S07]  /*0fe0*/  @!P1 VIADD R5, R5, 0x40 ;  /* 0x0000004005059836 */ /* 0x000fce0000000000 */
.L_x_11:
[----:B------:R-:W-:Y:S01]  /*0ff0*/  LEA R6, R12, 0xc0800000, 0x17 ;  /* 0xc08000000c067811 */ /* 0x000fe200078eb8ff */
[----:B------:R-:W-:Y:S04]  /*1000*/  BSSY.RECONVERGENT B2, `(.L_x_16) ;  /* 0x0000036000027945 */ /* 0x000fe80003800200 */
[----:B------:R-:W-:Y:S02]  /*1010*/  IMAD.IADD R6, R3, 0x1, -R6 ;  /* 0x0000000103067824 */ /* 0x000fe400078e0a06 */
[----:B------:R-:W-:Y:S02]  /*1020*/  VIADD R3, R11, 0xffffff81 ;  /* 0xffffff810b037836 */ /* 0x000fe40000000000 */
[----:B------:R0:W1:Y:S01]  /*1030*/  MUFU.RCP R8, R6 ;  /* 0x0000000600087308 */ /* 0x0000620000001000 */
[----:B------:R-:W-:Y:S01]  /*1040*/  FADD.FTZ R9, -R6, -RZ ;  /* 0x800000ff06097221 */ /* 0x000fe20000010100 */
[C---:B------:R-:W-:Y:S01]  /*1050*/  IMAD R0, R3.reuse, -0x800000, R0 ;  /* 0xff80000003007824 */ /* 0x040fe200078e0200 */
[----:B0-----:R-:W-:-:S05]  /*1060*/  IADD3 R6, PT, PT, R3, 0x7f, -R12 ;  /* 0x0000007f03067810 */ /* 0x001fca0007ffe80c */
[----:B------:R-:W-:Y:S02]  /*1070*/  IMAD.IADD R6, R6, 0x1, R5 ;  /* 0x0000000106067824 */ /* 0x000fe400078e0205 */
[----:B-1----:R-:W-:-:S04]  /*1080*/  FFMA R11, R8, R9, 1 ;  /* 0x3f800000080b7423 */ /* 0x002fc80000000009 */
[----:B------:R-:W-:-:S04]  /*1090*/  FFMA R13, R8, R11, R8 ;  /* 0x0000000b080d7223 */ /* 0x000fc80000000008 */
[----:B------:R-:W-:-:S04]  /*10a0*/  FFMA R8, R0, R13, RZ ;  /* 0x0000000d00087223 */ /* 0x000fc800000000ff */
[----:B------:R-:W-:-:S04]  /*10b0*/  FFMA R11, R9, R8, R0 ;  /* 0x00000008090b7223 */ /* 0x000fc80000000000 */
[----:B------:R-:W-:-:S04]  /*10c0*/  FFMA R8, R13, R11, R8 ;  /* 0x0000000b0d087223 */ /* 0x000fc80000000008 */
[----:B------:R-:W-:-:S04]  /*10d0*/  FFMA R9, R9, R8, R0 ;  /* 0x0000000809097223 */ /* 0x000fc80000000000 */
[----:B------:R-:W-:-:S05]  /*10e0*/  FFMA R0, R13, R9, R8 ;  /* 0x000000090d007223 */ /* 0x000fca0000000008 */
[----:B------:R-:W-:-:S04]  /*10f0*/  SHF.R.U32.HI R3, RZ, 0x17, R0 ;  /* 0x00000017ff037819 */ /* 0x000fc80000011600 */
[----:B------:R-:W-:-:S05]  /*1100*/  LOP3.LUT R3, R3, 0xff, RZ, 0xc0, !PT ;  /* 0x000000ff03037812 */ /* 0x000fca00078ec0ff */
[----:B------:R-:W-:-:S04]  /*1110*/  IMAD.IADD R11, R3, 0x1, R6 ;  /* 0x00000001030b7824 */ /* 0x000fc800078e0206 */
[----:B------:R-:W-:-:S05]  /*1120*/  VIADD R3, R11, 0xffffffff ;  /* 0xffffffff0b037836 */ /* 0x000fca0000000000 */
[----:B------:R-:W-:-:S13]  /*1130*/  ISETP.GE.U32.AND P0, PT, R3, 0xfe, PT ;  /* 0x000000fe0300780c */ /* 0x000fda0003f06070 */
[----:B------:R-:W-:Y:S05]  /*1140*/  @!P0 BRA `(.L_x_17) ;  /* 0x0000000000808947 */ /* 0x000fea0003800000 */
[----:B------:R-:W-:-:S13]  /*1150*/  ISETP.GT.AND P0, PT, R11, 0xfe, PT ;  /* 0x000000fe0b00780c */ /* 0x000fda0003f04270 */
[----:B------:R-:W-:Y:S05]  /*1160*/  @P0 BRA `(.L_x_18) ;  /* 0x00000000006c0947 */ /* 0x000fea0003800000 */
[----:B------:R-:W-:-:S13]  /*1170*/  ISETP.GE.AND P0, PT, R11, 0x1, PT ;  /* 0x000000010b00780c */ /* 0x000fda0003f06270 */
[----:B------:R-:W-:Y:S05]  /*1180*/  @P0 BRA `(.L_x_19) ;  /* 0x0000000000740947 */ /* 0x000fea0003800000 */
[----:B------:R-:W-:Y:S02]  /*1190*/  ISETP.GE.AND P0, PT, R11, -0x18, PT ;  /* 0xffffffe80b00780c */ /* 0x000fe40003f06270 */
[----:B------:R-:W-:-:S11]  /*11a0*/  LOP3.LUT R0, R0, 0x80000000, RZ, 0xc0, !PT ;  /* 0x8000000000007812 */ /* 0x000fd600078ec0ff */
[----:B------:R-:W-:Y:S05]  /*11b0*/  @!P0 BRA `(.L_x_19) ;  /* 0x0000000000688947 */ /* 0x000fea0003800000 */
[CCC-:B------:R-:W-:Y:S01]  /*11c0*/  FFMA.RZ R3, R13.reuse, R9.reuse, R8.reuse ;  /* 0x000000090d037223 */ /* 0x1c0fe2000000c008 */
[-CC-:B------:R-:W-:Y:S01]  /*11d0*/  FFMA.RM R6, R13, R9.reuse, R8.reuse ;  /* 0x000000090d067223 */ /* 0x180fe20000004008 */
[C---:B------:R-:W-:Y:S02]  /*11e0*/  ISETP.NE.AND P2, PT, R11.reuse, RZ, PT ;  /* 0x000000ff0b00720c */ /* 0x040fe40003f45270 */
[----:B------:R-:W-:Y:S02]  /*11f0*/  ISETP.NE.AND P1, PT, R11, RZ, PT ;  /* 0x000000ff0b00720c */ /* 0x000fe40003f25270 */
[----:B------:R-:W-:Y:S01]  /*1200*/  LOP3.LUT R5, R3, 0x7fffff, RZ, 0xc0, !PT ;  /* 0x007fffff03057812 */ /* 0x000fe200078ec0ff */
[----:B------:R-:W-:Y:S01]  /*1210*/  FFMA.RP R3, R13, R9, R8 ;  /* 0x000000090d037223 */ /* 0x000fe20000008008 */
[----:B------:R-:W-:Y:S02]  /*1220*/  VIADD R8, R11, 0x20 ;  /* 0x000000200b087836 */ /* 0x000fe40000000000 */
[----:B------:R-:W-:Y:S01]  /*1230*/  LOP3.LUT R5, R5, 0x800000, RZ, 0xfc, !PT ;  /* 0x0080000005057812 */ /* 0x000fe200078efcff */
[----:B------:R-:W-:Y:S01]  /*1240*/  IMAD.MOV R9, RZ, RZ, -R11 ;  /* 0x000000ffff097224 */ /* 0x000fe200078e0a0b */
[----:B------:R-:W-:-:S02]  /*1250*/  FSETP.NEU.FTZ.AND P0, PT, R3, R6, PT ;  /* 0x000000060300720b */ /* 0x000fc40003f1d000 */
[----:B------:R-:W-:Y:S02]  /*1260*/  SHF.L.U32 R8, R5, R8, RZ ;  /* 0x0000000805087219 */ /* 0x000fe400000006ff */
[----:B------:R-:W-:Y:S02]  /*1270*/  SEL R6, R9, RZ, P2 ;  /* 0x000000ff09067207 */ /* 0x000fe40001000000 */
[----:B------:R-:W-:Y:S02]  /*1280*/  ISETP.NE.AND P1, PT, R8, RZ, P1 ;  /* 0x000000ff0800720c */ /* 0x000fe40000f25270 */
[----:B------:R-:W-:Y:S02]  /*1290*/  SHF.R.U32.HI R6, RZ, R6, R5 ;  /* 0x00000006ff067219 */ /* 0x000fe40000011605 */
[----:B------:R-:W-:Y:S02]  /*12a0*/  PLOP3.LUT P0, PT, P0, P1, PT, 0xf8, 0x8f ;  /* 0x00000000008f781c */ /* 0x000fe40000703f70 */
[----:B------:R-:W-:-:S02]  /*12b0*/  SHF.R.U32.HI R8, RZ, 0x1, R6 ;  /* 0x00000001ff087819 */ /* 0x000fc40000011606 */
[----:B------:R-:W-:-:S04]  /*12c0*/  SEL R3, RZ, 0x1, !P0 ;  /* 0x00000001ff037807 */ /* 0x000fc80004000000 */
[----:B------:R-:W-:-:S04]  /*12d0*/  LOP3.LUT R3, R3, 0x1, R8, 0xf8, !PT ;  /* 0x0000000103037812 */ /* 0x000fc800078ef808 */
[----:B------:R-:W-:-:S05]  /*12e0*/  LOP3.LUT R3, R3, R6, RZ, 0xc0, !PT ;  /* 0x0000000603037212 */ /* 0x000fca00078ec0ff */
[----:B------:R-:W-:-:S05]  /*12f0*/  IMAD.IADD R3, R8, 0x1, R3 ;  /* 0x0000000108037824 */ /* 0x000fca00078e0203 */
[----:B------:R-:W-:Y:S01]  /*1300*/  LOP3.LUT R0, R3, R0, RZ, 0xfc, !PT ;  /* 0x0000000003007212 */ /* 0x000fe200078efcff */
[----:B------:R-:W-:Y:S06]  /*1310*/  BRA `(.L_x_19) ;  /* 0x0000000000107947 */ /* 0x000fec0003800000 */
.L_x_18:
[----:B------:R-:W-:-:S04]  /*1320*/  LOP3.LUT R0, R0, 0x80000000, RZ, 0xc0, !PT ;  /* 0x8000000000007812 */ /* 0x000fc800078ec0ff */
[----:B------:R-:W-:Y:S01]  /*1330*/  LOP3.LUT R0, R0, 0x7f800000, RZ, 0xfc, !PT ;  /* 0x7f80000000007812 */ /* 0x000fe200078efcff */
[----:B------:R-:W-:Y:S06]  /*1340*/  BRA `(.L_x_19) ;  /* 0x0000000000047947 */ /* 0x000fec0003800000 */
.L_x_17:
[----:B------:R-:W-:-:S07]  /*1350*/  IMAD R0, R6, 0x800000, R0 ;  /* 0x0080000006007824 */ /* 0x000fce00078e0200 */
.L_x_19:
[----:B------:R-:W-:Y:S05]  /*1360*/  BSYNC.RECONVERGENT B2 ;  /* 0x0000000000027941 */ /* 0x000fea0003800200 */
.L_x_16:
[----:B------:R-:W-:Y:S05]  /*1370*/  BRA `(.L_x_20) ;  /* 0x0000000000207947 */ /* 0x000fea0003800000 */
.L_x_15:
[----:B------:R-:W-:-:S04]  /*1380*/  LOP3.LUT R0, R3, 0x80000000, R0, 0x48, !PT ;  /* 0x8000000003007812 */ /* 0x000fc800078e4800 */
[----:B------:R-:W-:Y:S01]  /*1390*/  LOP3.LUT R0, R0, 0x7f800000, RZ, 0xfc, !PT ;  /* 0x7f80000000007812 */ /* 0x000fe200078efcff */
[----:B------:R-:W-:Y:S06]  /*13a0*/  BRA `(.L_x_20) ;  /* 0x0000000000147947 */ /* 0x000fec0003800000 */
.L_x_14:
[----:B------:R-:W-:Y:S01]  /*13b0*/  LOP3.LUT R0, R3, 0x80000000, R0, 0x48, !PT ;  /* 0x8000000003007812 */ /* 0x000fe200078e4800 */
[----:B------:R-:W-:Y:S06]  /*13c0*/  BRA `(.L_x_20) ;  /* 0x00000000000c7947 */ /* 0x000fec0003800000 */
.L_x_13:
[----:B------:R-:W0:Y:S01]  /*13d0*/  MUFU.RSQ R0, -QNAN ;  /* 0xffc0000000007908 */ /* 0x000e220000001400 */
[----:B------:R-:W-:Y:S05]  /*13e0*/  BRA `(.L_x_20) ;  /* 0x0000000000047947 */ /* 0x000fea0003800000 */
.L_x_12:
[----:B------:R-:W-:-:S07]  /*13f0*/  FADD.FTZ R0, R0, R3 ;  /* 0x0000000300007221 */ /* 0x000fce0000010000 */
.L_x_20:
[----:B------:R-:W-:Y:S05]  /*1400*/  BSYNC.RECONVERGENT B1 ;  /* 0x0000000000017941 */ /* 0x000fea0003800200 */
.L_x_10:
[----:B------:R-:W-:-:S04]  /*1410*/  IMAD.MOV.U32 R3, RZ, RZ, 0x0 ;  /* 0x00000000ff037424 */ /* 0x000fc800078e00ff */
[----:B0-----:R-:W-:Y:S05]  /*1420*/  RET.REL.NODEC R2 `(_Z15sineWave_kernelP6float4jjf) ;  /* 0xffffffe802f47950 */ /* 0x001fea0003c3ffff */
.L_x_21:
[----:B------:R-:W-:-:S00]  /*1430*/  BRA `(.L_x_21) ;  /* 0xfffffffc00fc7947 */ /* 0x000fc0000383ffff */
[----:B------:R-:W-:-:S00]  /*1440*/  NOP ;  /* 0x0000000000007918 */ /* 0x000fc00000000000 */
        /* <DEDUP_REMOVED lines=11> */
.L_x_22:


//--------------------- .nv.global.init           --------------------------
	.section	.nv.global.init,"aw",@progbits
	.align	4
.nv.global.init:
	.type		__cudart_i2opi_f,@object
	.size		__cudart_i2opi_f,(.L_0 - __cudart_i2opi_f)
__cudart_i2opi_f:
        /*0000*/ 	.byte	0x41, 0x90, 0x43, 0x3c, 0x99, 0x95, 0x62, 0xdb, 0xc0, 0xdd, 0x34, 0xf5, 0xd1, 0x57, 0x27, 0xfc
        /*0010*/ 	.byte	0x29, 0x15, 0x44, 0x4e, 0x6e, 0x83, 0xf9, 0xa2
.L_0:


//--------------------- .nv.shared.reserved.0     --------------------------
	.section	.nv.shared.reserved.0,"aw",@nobits
	.weak		__nv_reservedSMEM_offset_0_alias
	.size		__nv_reservedSMEM_offset_0_alias, 0, 64
	.other		__nv_reservedSMEM_offset_0_alias,@"STO_CUDA_RESERVED_SHARED STV_DEFAULT"
__nv_reservedSMEM_offset_0_alias:
	.zero		0
	.zero		64


//--------------------- .nv.constant0._Z15sineWave_kernelP6float4jjf --------------------------
	.section	.nv.constant0._Z15sineWave_kernelP6float4jjf,"a",@progbits
	.sectionflags	@""
	.align	4
.nv.constant0._Z15sineWave_kernelP6float4jjf:
	.zero		916


//--------------------- SYMBOLS --------------------------

	.type		.nv.reservedSmem.offset0,@object
	.size		.nv.reservedSmem.offset0,0x4
